//
// Generated by NVIDIA NVVM Compiler
//
// Compiler Build ID: CL-36424714
// Cuda compilation tools, release 13.0, V13.0.88
// Based on NVVM 20.0.0
//

.version 9.0
.target sm_100
.address_size 64

	// .globl	_Z6reduceILi256EEvPfS0_
// _ZZ6reduceILi256EEvPfS0_E5sdata has been demoted

.visible .entry _Z6reduceILi256EEvPfS0_(
	.param .u64 .ptr .align 1 _Z6reduceILi256EEvPfS0__param_0,
	.param .u64 .ptr .align 1 _Z6reduceILi256EEvPfS0__param_1
)
{
	.reg .pred 	%p<5>;
	.reg .b32 	%r<16>;
	.reg .b32 	%f<8>;
	.reg .b64 	%rd<11>;
	// demoted variable
	.shared .align 4 .b8 _ZZ6reduceILi256EEvPfS0_E5sdata[1024];
	ld.param.u64 	%rd2, [_Z6reduceILi256EEvPfS0__param_0];
	ld.param.u64 	%rd1, [_Z6reduceILi256EEvPfS0__param_1];
	cvta.to.global.u64 	%rd3, %rd2;
	mov.u32 	%r1, %ctaid.x;
	mov.u32 	%r15, %ntid.x;
	mul.lo.s32 	%r7, %r15, %r1;
	shl.b32 	%r8, %r7, 1;
	mov.u32 	%r3, %tid.x;
	add.s32 	%r9, %r8, %r3;
	mul.wide.u32 	%rd4, %r9, 4;
	add.s64 	%rd5, %rd3, %rd4;
	ld.global.f32 	%f1, [%rd5];
	add.s32 	%r10, %r9, %r15;
	mul.wide.u32 	%rd6, %r10, 4;
	add.s64 	%rd7, %rd3, %rd6;
	ld.global.f32 	%f2, [%rd7];
	add.f32 	%f3, %f1, %f2;
	shl.b32 	%r11, %r3, 2;
	mov.u32 	%r12, _ZZ6reduceILi256EEvPfS0_E5sdata;
	add.s32 	%r4, %r12, %r11;
	st.shared.f32 	[%r4], %f3;
	bar.sync 	0;
	setp.lt.u32 	%p1, %r15, 2;
	@%p1 bra 	$L__BB0_4;
$L__BB0_1:
	shr.u32 	%r6, %r15, 1;
	setp.ge.u32 	%p2, %r3, %r6;
	@%p2 bra 	$L__BB0_3;
	shl.b32 	%r13, %r6, 2;
	add.s32 	%r14, %r4, %r13;
	ld.shared.f32 	%f4, [%r14];
	ld.shared.f32 	%f5, [%r4];
	add.f32 	%f6, %f4, %f5;
	st.shared.f32 	[%r4], %f6;
$L__BB0_3:
	bar.sync 	0;
	setp.gt.u32 	%p3, %r15, 3;
	mov.u32 	%r15, %r6;
	@%p3 bra 	$L__BB0_1;
$L__BB0_4:
	setp.ne.s32 	%p4, %r3, 0;
	@%p4 bra 	$L__BB0_6;
	ld.shared.f32 	%f7, [_ZZ6reduceILi256EEvPfS0_E5sdata];
	cvta.to.global.u64 	%rd8, %rd1;
	mul.wide.u32 	%rd9, %r1, 4;
	add.s64 	%rd10, %rd8, %rd9;
	st.global.f32 	[%rd10], %f7;
$L__BB0_6:
	ret;

}


// ===== COMPILED SASS (sm_100) =====

	.target	sm_100

	.elftype	@"ET_EXEC"


//--------------------- .note.nv.tkinfo           --------------------------
	.section	.note.nv.tkinfo,"",@"SHT_NOTE"
	.sectionflags	@"SHF_NOTE_NV_TKINFO"
	.tkinfo
        /*0018*/ 	.word	0x00000002
        /*0030*/ 	.string	""
        /*0030*/ 	.string	"ptxas"
        /*0030*/ 	.string	"Cuda compilation tools, release 13.0, V13.0.88"
        /*0030*/ 	.string	"Build cuda_13.0.r13.0/compiler.36424714_0"
        /*0030*/ 	.string	"-arch sm_100 -m 64 "



//--------------------- .note.nv.cuinfo           --------------------------
	.section	.note.nv.cuinfo,"",@"SHT_NOTE"
	.sectionflags	@"SHF_NOTE_NV_CUINFO"
        /*0018*/ 	.short	0x0002
        /*001a*/ 	.short	0x0064
        /*001c*/ 	.short	0x0082
	.zero		2


//--------------------- .nv.info                  --------------------------
	.section	.nv.info,"",@"SHT_CUDA_INFO"
	.align	4


	//----- nvinfo : EIATTR_REGCOUNT
	.align		4
        /*0000*/ 	.byte	0x04, 0x2f
        /*0002*/ 	.short	(.L_1 - .L_0)
	.align		4
.L_0:
        /*0004*/ 	.word	index@(_Z6reduceILi256EEvPfS0_)
        /*0008*/ 	.word	0x0000000e


	//----- nvinfo : EIATTR_FRAME_SIZE
	.align		4
.L_1:
        /*000c*/ 	.byte	0x04, 0x11
        /*000e*/ 	.short	(.L_3 - .L_2)
	.align		4
.L_2:
        /*0010*/ 	.word	index@(_Z6reduceILi256EEvPfS0_)
        /*0014*/ 	.word	0x00000000


	//----- nvinfo : EIATTR_MIN_STACK_SIZE
	.align		4
.L_3:
        /*0018*/ 	.byte	0x04, 0x12
        /*001a*/ 	.short	(.L_5 - .L_4)
	.align		4
.L_4:
        /*001c*/ 	.word	index@(_Z6reduceILi256EEvPfS0_)
        /*0020*/ 	.word	0x00000000
.L_5:


//--------------------- .nv.compat                --------------------------
	.section	.nv.compat,"",@"SHT_CUDA_COMPAT_INFO"
	.align	4
        /*0000*/ 	.byte	0x02, 0x09, 0x00, 0x00, 0x02, 0x02, 0x01, 0x00, 0x02, 0x05, 0x05, 0x00, 0x03, 0x07, 0x01, 0x01
        /*0010*/ 	.byte	0x02, 0x03, 0x00, 0x00, 0x02, 0x06, 0x01, 0x00, 0x04, 0x0b, 0x08, 0x00, 0x09, 0x00, 0x00, 0x00
        /*0020*/ 	.byte	0x00, 0x00, 0x00, 0x00


//--------------------- .nv.info._Z6reduceILi256EEvPfS0_ --------------------------
	.section	.nv.info._Z6reduceILi256EEvPfS0_,"",@"SHT_CUDA_INFO"
	.sectionflags	@""
	.align	4


	//----- nvinfo : EIATTR_CUDA_API_VERSION
	.align		4
        /*0000*/ 	.byte	0x04, 0x37
        /*0002*/ 	.short	(.L_7 - .L_6)
.L_6:
        /*0004*/ 	.word	0x00000082


	//----- nvinfo : EIATTR_KPARAM_INFO
	.align		4
.L_7:
        /*0008*/ 	.byte	0x04, 0x17
        /*000a*/ 	.short	(.L_9 - .L_8)
.L_8:
        /*000c*/ 	.word	0x00000000
        /*0010*/ 	.short	0x0001
        /*0012*/ 	.short	0x0008
        /*0014*/ 	.byte	0x00, 0xf5, 0x21, 0x00


	//----- nvinfo : EIATTR_KPARAM_INFO
	.align		4
.L_9:
        /*0018*/ 	.byte	0x04, 0x17
        /*001a*/ 	.short	(.L_11 - .L_10)
.L_10:
        /*001c*/ 	.word	0x00000000
        /*0020*/ 	.short	0x0000
        /*0022*/ 	.short	0x0000
        /*0024*/ 	.byte	0x00, 0xf5, 0x21, 0x00


	//----- nvinfo : EIATTR_SPARSE_MMA_MASK
	.align		4
.L_11:
        /*0028*/ 	.byte	0x03, 0x50
        /*002a*/ 	.short	0x0000


	//----- nvinfo : EIATTR_MAXREG_COUNT
	.align		4
        /*002c*/ 	.byte	0x03, 0x1b
        /*002e*/ 	.short	0x00ff


	//----- nvinfo : EIATTR_NUM_BARRIERS
	.align		4
        /*0030*/ 	.byte	0x02, 0x4c
        /*0032*/ 	.byte	0x01
	.zero		1


	//----- nvinfo : EIATTR_MERCURY_ISA_VERSION
	.align		4
        /*0034*/ 	.byte	0x03, 0x5f
        /*0036*/ 	.short	0x0101


	//----- nvinfo : EIATTR_VRC_CTA_INIT_COUNT
	.align		4
        /*0038*/ 	.byte	0x02, 0x4a
	.zero		1
	.zero		1


	//----- nvinfo : EIATTR_EXIT_INSTR_OFFSETS
	.align		4
        /*003c*/ 	.byte	0x04, 0x1c
        /*003e*/ 	.short	(.L_13 - .L_12)


	//   ....[0]....
.L_12:
        /*0040*/ 	.word	0x00000230


	//   ....[1]....
        /*0044*/ 	.word	0x000002b0


	//----- nvinfo : EIATTR_CBANK_PARAM_SIZE
	.align		4
.L_13:
        /*0048*/ 	.byte	0x03, 0x19
        /*004a*/ 	.short	0x0010


	//----- nvinfo : EIATTR_PARAM_CBANK
	.align		4
        /*004c*/ 	.byte	0x04, 0x0a
        /*004e*/ 	.short	(.L_15 - .L_14)
	.align		4
.L_14:
        /*0050*/ 	.word	index@(.nv.constant0._Z6reduceILi256EEvPfS0_)
        /*0054*/ 	.short	0x0380
        /*0056*/ 	.short	0x0010


	//----- nvinfo : EIATTR_SW_WAR
	.align		4
.L_15:
        /*0058*/ 	.byte	0x04, 0x36
        /*005a*/ 	.short	(.L_17 - .L_16)
.L_16:
        /*005c*/ 	.word	0x00000008
.L_17:


//--------------------- .nv.callgraph             --------------------------
	.section	.nv.callgraph,"",@"SHT_CUDA_CALLGRAPH"
	.align	4
	.sectionentsize	8
	.align		4
        /*0000*/ 	.word	0x00000000
	.align		4
        /*0004*/ 	.word	0xffffffff
	.align		4
        /*0008*/ 	.word	0x00000000
	.align		4
        /*000c*/ 	.word	0xfffffffe
	.align		4
        /*0010*/ 	.word	0x00000000
	.align		4
        /*0014*/ 	.word	0xfffffffd
	.align		4
        /*0018*/ 	.word	0x00000000
	.align		4
        /*001c*/ 	.word	0xfffffffc


//--------------------- .text._Z6reduceILi256EEvPfS0_ --------------------------
	.section	.text._Z6reduceILi256EEvPfS0_,"ax",@progbits
	.align	128
        .global         _Z6reduceILi256EEvPfS0_
        .type           _Z6reduceILi256EEvPfS0_,@function
        .size           _Z6reduceILi256EEvPfS0_,(.L_x_3 - _Z6reduceILi256EEvPfS0_)
        .other          _Z6reduceILi256EEvPfS0_,@"STO_CUDA_ENTRY STV_DEFAULT"
_Z6reduceILi256EEvPfS0_:
.text._Z6reduceILi256EEvPfS0_:
[----:B------:R-:W-:Y:S01]  /*0000*/  LDC R1, c[0x0][0x37c] ;  /* 0x0000df00ff017b82 */ /* 0x000fe20000000800 */
[----:B------:R-:W0:Y:S01]  /*0010*/  S2R R9, SR_CTAID.X ;  /* 0x0000000000097919 */ /* 0x000e220000002500 */
[----:B------:R-:W0:Y:S06]  /*0020*/  LDCU UR8, c[0x0][0x360] ;  /* 0x00006c00ff0877ac */ /* 0x000e2c0008000800 */
[----:B------:R-:W1:Y:S01]  /*0030*/  LDC.64 R4, c[0x0][0x380] ;  /* 0x0000e000ff047b82 */ /* 0x000e620000000a00 */
[----:B------:R-:W2:Y:S01]  /*0040*/  S2R R11, SR_TID.X ;  /* 0x00000000000b7919 */ /* 0x000ea20000002100 */
[----:B------:R-:W3:Y:S01]  /*0050*/  LDCU.64 UR6, c[0x0][0x358] ;  /* 0x00006b00ff0677ac */ /* 0x000ee20008000a00 */
[----:B0-----:R-:W-:-:S05]  /*0060*/  IMAD R0, R9, UR8, RZ ;  /* 0x0000000809007c24 */ /* 0x001fca000f8e02ff */
[----:B--2---:R-:W-:-:S04]  /*0070*/  LEA R3, R0, R11, 0x1 ;  /* 0x0000000b00037211 */ /* 0x004fc800078e08ff */
[C---:B------:R-:W-:Y:S01]  /*0080*/  IADD3 R7, PT, PT, R3.reuse, UR8, RZ ;  /* 0x0000000803077c10 */ /* 0x040fe2000fffe0ff */
[----:B-1----:R-:W-:-:S04]  /*0090*/  IMAD.WIDE.U32 R2, R3, 0x4, R4 ;  /* 0x0000000403027825 */ /* 0x002fc800078e0004 */
[----:B------:R-:W-:Y:S02]  /*00a0*/  IMAD.WIDE.U32 R4, R7, 0x4, R4 ;  /* 0x0000000407047825 */ /* 0x000fe400078e0004 */
[----:B---3--:R-:W2:Y:S04]  /*00b0*/  LDG.E R2, desc[UR6][R2.64] ;  /* 0x0000000602027981 */ /* 0x008ea8000c1e1900 */
[----:B------:R-:W2:Y:S01]  /*00c0*/  LDG.E R5, desc[UR6][R4.64] ;  /* 0x0000000604057981 */ /* 0x000ea2000c1e1900 */
[----:B------:R-:W0:Y:S01]  /*00d0*/  S2UR UR5, SR_CgaCtaId ;  /* 0x00000000000579c3 */ /* 0x000e220000008800 */
[----:B------:R-:W-:Y:S01]  /*00e0*/  UMOV UR4, 0x400 ;  /* 0x0000040000047882 */ /* 0x000fe20000000000 */
[----:B------:R-:W-:Y:S01]  /*00f0*/  UISETP.GE.U32.AND UP0, UPT, UR8, 0x2, UPT ;  /* 0x000000020800788c */ /* 0x000fe2000bf06070 */
[----:B------:R-:W-:Y:S01]  /*0100*/  ISETP.NE.AND P0, PT, R11, RZ, PT ;  /* 0x000000ff0b00720c */ /* 0x000fe20003f05270 */
[----:B0-----:R-:W-:-:S06]  /*0110*/  ULEA UR4, UR5, UR4, 0x18 ;  /* 0x0000000405047291 */ /* 0x001fcc000f8ec0ff */
[----:B------:R-:W-:Y:S01]  /*0120*/  LEA R7, R11, UR4, 0x2 ;  /* 0x000000040b077c11 */ /* 0x000fe2000f8e10ff */
[----:B--2---:R-:W-:-:S05]  /*0130*/  FADD R0, R2, R5 ;  /* 0x0000000502007221 */ /* 0x004fca0000000000 */
[----:B------:R0:W-:Y:S01]  /*0140*/  STS [R7], R0 ;  /* 0x0000000007007388 */ /* 0x0001e20000000800 */
[----:B------:R-:W-:Y:S06]  /*0150*/  BAR.SYNC.DEFER_BLOCKING 0x0 ;  /* 0x0000000000007b1d */ /* 0x000fec0000010000 */
[----:B------:R-:W-:Y:S05]  /*0160*/  BRA.U !UP0, `(.L_x_0) ;  /* 0x0000000108307547 */ /* 0x000fea000b800000 */
[----:B0-----:R-:W-:-:S07]  /*0170*/  IMAD.U32 R0, RZ, RZ, UR8 ;  /* 0x00000008ff007e24 */ /* 0x001fce000f8e00ff */
.L_x_1:
[----:B------:R-:W-:-:S04]  /*0180*/  SHF.R.U32.HI R6, RZ, 0x1, R0 ;  /* 0x00000001ff067819 */ /* 0x000fc80000011600 */
[----:B------:R-:W-:-:S13]  /*0190*/  ISETP.GE.U32.AND P1, PT, R11, R6, PT ;  /* 0x000000060b00720c */ /* 0x000fda0003f26070 */
[----:B------:R-:W-:Y:S01]  /*01a0*/  @!P1 LEA R2, R6, R7, 0x2 ;  /* 0x0000000706029211 */ /* 0x000fe200078e10ff */
[----:B------:R-:W-:Y:S05]  /*01b0*/  @!P1 LDS R3, [R7] ;  /* 0x0000000007039984 */ /* 0x000fea0000000800 */
[----:B------:R-:W0:Y:S02]  /*01c0*/  @!P1 LDS R2, [R2] ;  /* 0x0000000002029984 */ /* 0x000e240000000800 */
[----:B0-----:R-:W-:-:S05]  /*01d0*/  @!P1 FADD R4, R2, R3 ;  /* 0x0000000302049221 */ /* 0x001fca0000000000 */
[----:B------:R1:W-:Y:S01]  /*01e0*/  @!P1 STS [R7], R4 ;  /* 0x0000000407009388 */ /* 0x0003e20000000800 */
[----:B------:R-:W-:Y:S01]  /*01f0*/  BAR.SYNC.DEFER_BLOCKING 0x0 ;  /* 0x0000000000007b1d */ /* 0x000fe20000010000 */
[----:B------:R-:W-:Y:S01]  /*0200*/  ISETP.GT.U32.AND P1, PT, R0, 0x3, PT ;  /* 0x000000030000780c */ /* 0x000fe20003f24070 */
[----:B------:R-:W-:-:S12]  /*0210*/  IMAD.MOV.U32 R0, RZ, RZ, R6 ;  /* 0x000000ffff007224 */ /* 0x000fd800078e0006 */
[----:B-1----:R-:W-:Y:S05]  /*0220*/  @P1 BRA `(.L_x_1) ;  /* 0xfffffffc00d41947 */ /* 0x002fea000383ffff */
.L_x_0:
[----:B------:R-:W-:Y:S05]  /*0230*/  @P0 EXIT ;  /* 0x000000000000094d */ /* 0x000fea0003800000 */
[----:B------:R-:W1:Y:S01]  /*0240*/  S2UR UR5, SR_CgaCtaId ;  /* 0x00000000000579c3 */ /* 0x000e620000008800 */
[----:B------:R-:W-:-:S07]  /*0250*/  UMOV UR4, 0x400 ;  /* 0x0000040000047882 */ /* 0x000fce0000000000 */
[----:B------:R-:W2:Y:S01]  /*0260*/  LDC.64 R2, c[0x0][0x388] ;  /* 0x0000e200ff027b82 */ /* 0x000ea20000000a00 */
[----:B-1----:R-:W-:Y:S01]  /*0270*/  ULEA UR4, UR5, UR4, 0x18 ;  /* 0x0000000405047291 */ /* 0x002fe2000f8ec0ff */
[----:B--2---:R-:W-:-:S08]  /*0280*/  IMAD.WIDE.U32 R2, R9, 0x4, R2 ;  /* 0x0000000409027825 */ /* 0x004fd000078e0002 */
[----:B------:R-:W1:Y:S04]  /*0290*/  LDS R5, [UR4] ;  /* 0x00000004ff057984 */ /* 0x000e680008000800 */
[----:B-1----:R-:W-:Y:S01]  /*02a0*/  STG.E desc[UR6][R2.64], R5 ;  /* 0x0000000502007986 */ /* 0x002fe2000c101906 */
[----:B------:R-:W-:Y:S05]  /*02b0*/  EXIT ;  /* 0x000000000000794d */ /* 0x000fea0003800000 */
.L_x_2:
[----:B------:R-:W-:-:S00]  /*02c0*/  BRA `(.L_x_2) ;  /* 0xfffffffc00fc7947 */ /* 0x000fc0000383ffff */
[----:B------:R-:W-:-:S00]  /*02d0*/  NOP ;  /* 0x0000000000007918 */ /* 0x000fc00000000000 */
        /* <DEDUP_REMOVED lines=10> */
.L_x_3:


//--------------------- .nv.shared._Z6reduceILi256EEvPfS0_ --------------------------
	.section	.nv.shared._Z6reduceILi256EEvPfS0_,"aw",@nobits
	.sectionflags	@""
	.align	4
.nv.shared._Z6reduceILi256EEvPfS0_:
	.zero		2048


//--------------------- .nv.shared.reserved.0     --------------------------
	.section	.nv.shared.reserved.0,"aw",@nobits
	.weak		__nv_reservedSMEM_offset_0_alias
	.size		__nv_reservedSMEM_offset_0_alias, 0, 64
	.other		__nv_reservedSMEM_offset_0_alias,@"STO_CUDA_RESERVED_SHARED STV_DEFAULT"
__nv_reservedSMEM_offset_0_alias:
	.zero		0
	.zero		64


//--------------------- .nv.constant0._Z6reduceILi256EEvPfS0_ --------------------------
	.section	.nv.constant0._Z6reduceILi256EEvPfS0_,"a",@progbits
	.sectionflags	@""
	.align	4
.nv.constant0._Z6reduceILi256EEvPfS0_:
	.zero		912


//--------------------- SYMBOLS --------------------------

	.type		.nv.reservedSmem.offset0,@object
	.size		.nv.reservedSmem.offset0,0x4
	.type		.nv.reservedSmem.cap,@object
	.size		.nv.reservedSmem.cap,0x4
